//
// Generated by NVIDIA NVVM Compiler
//
// Compiler Build ID: CL-36424714
// Cuda compilation tools, release 13.0, V13.0.88
// Based on NVVM 20.0.0
//

.version 9.0
.target sm_100
.address_size 64

	// .globl	_Z14gpu_matrixmultPfS_S_iiii
.extern .shared .align 16 .b8 bigarray[];

.visible .entry _Z14gpu_matrixmultPfS_S_iiii(
	.param .u64 .ptr .align 1 _Z14gpu_matrixmultPfS_S_iiii_param_0,
	.param .u64 .ptr .align 1 _Z14gpu_matrixmultPfS_S_iiii_param_1,
	.param .u64 .ptr .align 1 _Z14gpu_matrixmultPfS_S_iiii_param_2,
	.param .u32 _Z14gpu_matrixmultPfS_S_iiii_param_3,
	.param .u32 _Z14gpu_matrixmultPfS_S_iiii_param_4,
	.param .u32 _Z14gpu_matrixmultPfS_S_iiii_param_5,
	.param .u32 _Z14gpu_matrixmultPfS_S_iiii_param_6
)
{
	.reg .pred 	%p<20>;
	.reg .b32 	%r<102>;
	.reg .b32 	%f<79>;
	.reg .b64 	%rd<16>;

	ld.param.u32 	%r33, [_Z14gpu_matrixmultPfS_S_iiii_param_3];
	ld.param.u32 	%r34, [_Z14gpu_matrixmultPfS_S_iiii_param_4];
	ld.param.u32 	%r35, [_Z14gpu_matrixmultPfS_S_iiii_param_5];
	ld.param.u32 	%r36, [_Z14gpu_matrixmultPfS_S_iiii_param_6];
	mov.u32 	%r1, %tid.x;
	mov.u32 	%r2, %tid.y;
	mov.u32 	%r37, %ntid.x;
	mov.u32 	%r38, %ctaid.x;
	mad.lo.s32 	%r3, %r37, %r38, %r1;
	mov.u32 	%r39, %ntid.y;
	mov.u32 	%r40, %ctaid.y;
	mad.lo.s32 	%r4, %r39, %r40, %r2;
	div.s32 	%r5, %r34, %r36;
	setp.lt.s32 	%p1, %r5, 1;
	mov.f32 	%f77, 0f00000000;
	@%p1 bra 	$L__BB0_19;
	ld.param.u64 	%rd13, [_Z14gpu_matrixmultPfS_S_iiii_param_0];
	mul.lo.s32 	%r42, %r36, %r36;
	shl.b32 	%r43, %r42, 2;
	mov.u32 	%r44, bigarray;
	add.s32 	%r6, %r44, %r43;
	mad.lo.s32 	%r7, %r34, %r4, %r1;
	mul.lo.s32 	%r8, %r36, %r2;
	and.b32  	%r9, %r36, 7;
	and.b32  	%r10, %r36, 3;
	and.b32  	%r11, %r36, 2147483640;
	and.b32  	%r12, %r36, 1;
	neg.s32 	%r13, %r11;
	shl.b32 	%r45, %r1, 2;
	add.s32 	%r46, %r43, %r45;
	add.s32 	%r14, %r44, %r46;
	shl.b32 	%r15, %r36, 5;
	shl.b32 	%r16, %r36, 2;
	cvta.to.global.u64 	%rd1, %rd13;
	mov.f32 	%f77, 0f00000000;
	mov.b32 	%r95, 0;
$L__BB0_2:
	setp.ge.s32 	%p2, %r4, %r33;
	mul.lo.s32 	%r18, %r95, %r36;
	add.s32 	%r19, %r18, %r2;
	add.s32 	%r47, %r18, %r1;
	setp.ge.s32 	%p3, %r47, %r34;
	mov.f32 	%f68, 0f00000000;
	or.pred  	%p4, %p3, %p2;
	@%p4 bra 	$L__BB0_4;
	add.s32 	%r48, %r7, %r18;
	mul.wide.s32 	%rd5, %r48, 4;
	add.s64 	%rd6, %rd1, %rd5;
	ld.global.f32 	%f68, [%rd6];
$L__BB0_4:
	setp.ge.s32 	%p5, %r3, %r35;
	add.s32 	%r49, %r8, %r1;
	shl.b32 	%r50, %r49, 2;
	add.s32 	%r52, %r44, %r50;
	st.shared.f32 	[%r52], %f68;
	setp.ge.s32 	%p6, %r19, %r34;
	mov.f32 	%f69, 0f00000000;
	or.pred  	%p7, %p5, %p6;
	@%p7 bra 	$L__BB0_6;
	ld.param.u64 	%rd14, [_Z14gpu_matrixmultPfS_S_iiii_param_1];
	mad.lo.s32 	%r53, %r19, %r35, %r3;
	cvta.to.global.u64 	%rd7, %rd14;
	mul.wide.s32 	%rd8, %r53, 4;
	add.s64 	%rd9, %rd7, %rd8;
	ld.global.f32 	%f69, [%rd9];
$L__BB0_6:
	setp.lt.s32 	%p8, %r36, 1;
	add.s32 	%r56, %r6, %r50;
	st.shared.f32 	[%r56], %f69;
	bar.sync 	0;
	@%p8 bra 	$L__BB0_18;
	setp.lt.u32 	%p9, %r36, 8;
	mov.b32 	%r100, 0;
	@%p9 bra 	$L__BB0_10;
	shl.b32 	%r58, %r8, 2;
	add.s32 	%r60, %r58, %r44;
	add.s32 	%r96, %r60, 16;
	mov.u32 	%r97, %r14;
	mov.u32 	%r98, %r13;
$L__BB0_9:
	.pragma "nounroll";
	ld.shared.f32 	%f24, [%r96+-16];
	ld.shared.f32 	%f25, [%r97];
	fma.rn.f32 	%f26, %f24, %f25, %f77;
	ld.shared.f32 	%f27, [%r96+-12];
	add.s32 	%r61, %r97, %r16;
	ld.shared.f32 	%f28, [%r61];
	fma.rn.f32 	%f29, %f27, %f28, %f26;
	ld.shared.f32 	%f30, [%r96+-8];
	add.s32 	%r62, %r61, %r16;
	ld.shared.f32 	%f31, [%r62];
	fma.rn.f32 	%f32, %f30, %f31, %f29;
	ld.shared.f32 	%f33, [%r96+-4];
	add.s32 	%r63, %r62, %r16;
	ld.shared.f32 	%f34, [%r63];
	fma.rn.f32 	%f35, %f33, %f34, %f32;
	ld.shared.f32 	%f36, [%r96];
	add.s32 	%r64, %r63, %r16;
	ld.shared.f32 	%f37, [%r64];
	fma.rn.f32 	%f38, %f36, %f37, %f35;
	ld.shared.f32 	%f39, [%r96+4];
	add.s32 	%r65, %r64, %r16;
	ld.shared.f32 	%f40, [%r65];
	fma.rn.f32 	%f41, %f39, %f40, %f38;
	ld.shared.f32 	%f42, [%r96+8];
	add.s32 	%r66, %r65, %r16;
	ld.shared.f32 	%f43, [%r66];
	fma.rn.f32 	%f44, %f42, %f43, %f41;
	ld.shared.f32 	%f45, [%r96+12];
	add.s32 	%r67, %r66, %r16;
	ld.shared.f32 	%f46, [%r67];
	fma.rn.f32 	%f77, %f45, %f46, %f44;
	add.s32 	%r98, %r98, 8;
	add.s32 	%r97, %r97, %r15;
	add.s32 	%r96, %r96, 32;
	setp.ne.s32 	%p10, %r98, 0;
	mov.u32 	%r100, %r11;
	@%p10 bra 	$L__BB0_9;
$L__BB0_10:
	setp.eq.s32 	%p11, %r9, 0;
	@%p11 bra 	$L__BB0_18;
	add.s32 	%r68, %r9, -1;
	setp.lt.u32 	%p12, %r68, 3;
	@%p12 bra 	$L__BB0_13;
	add.s32 	%r69, %r100, %r8;
	shl.b32 	%r70, %r69, 2;
	add.s32 	%r72, %r44, %r70;
	ld.shared.f32 	%f48, [%r72];
	mad.lo.s32 	%r73, %r100, %r36, %r1;
	shl.b32 	%r74, %r73, 2;
	add.s32 	%r75, %r6, %r74;
	ld.shared.f32 	%f49, [%r75];
	fma.rn.f32 	%f50, %f48, %f49, %f77;
	ld.shared.f32 	%f51, [%r72+4];
	add.s32 	%r76, %r75, %r16;
	ld.shared.f32 	%f52, [%r76];
	fma.rn.f32 	%f53, %f51, %f52, %f50;
	ld.shared.f32 	%f54, [%r72+8];
	add.s32 	%r77, %r76, %r16;
	ld.shared.f32 	%f55, [%r77];
	fma.rn.f32 	%f56, %f54, %f55, %f53;
	ld.shared.f32 	%f57, [%r72+12];
	add.s32 	%r78, %r77, %r16;
	ld.shared.f32 	%f58, [%r78];
	fma.rn.f32 	%f77, %f57, %f58, %f56;
	add.s32 	%r100, %r100, 4;
$L__BB0_13:
	setp.eq.s32 	%p13, %r10, 0;
	@%p13 bra 	$L__BB0_18;
	setp.eq.s32 	%p14, %r10, 1;
	@%p14 bra 	$L__BB0_16;
	add.s32 	%r79, %r100, %r8;
	shl.b32 	%r80, %r79, 2;
	add.s32 	%r82, %r44, %r80;
	ld.shared.f32 	%f60, [%r82];
	mad.lo.s32 	%r83, %r100, %r36, %r1;
	shl.b32 	%r84, %r83, 2;
	add.s32 	%r85, %r6, %r84;
	ld.shared.f32 	%f61, [%r85];
	fma.rn.f32 	%f62, %f60, %f61, %f77;
	ld.shared.f32 	%f63, [%r82+4];
	add.s32 	%r86, %r85, %r16;
	ld.shared.f32 	%f64, [%r86];
	fma.rn.f32 	%f77, %f63, %f64, %f62;
	add.s32 	%r100, %r100, 2;
$L__BB0_16:
	setp.eq.s32 	%p15, %r12, 0;
	@%p15 bra 	$L__BB0_18;
	add.s32 	%r87, %r100, %r8;
	shl.b32 	%r88, %r87, 2;
	add.s32 	%r90, %r44, %r88;
	ld.shared.f32 	%f65, [%r90];
	mad.lo.s32 	%r91, %r100, %r36, %r1;
	shl.b32 	%r92, %r91, 2;
	add.s32 	%r93, %r6, %r92;
	ld.shared.f32 	%f66, [%r93];
	fma.rn.f32 	%f77, %f65, %f66, %f77;
$L__BB0_18:
	bar.sync 	0;
	add.s32 	%r95, %r95, 1;
	setp.ne.s32 	%p16, %r95, %r5;
	@%p16 bra 	$L__BB0_2;
$L__BB0_19:
	setp.ge.s32 	%p17, %r3, %r35;
	setp.ge.s32 	%p18, %r4, %r33;
	or.pred  	%p19, %p17, %p18;
	@%p19 bra 	$L__BB0_21;
	ld.param.u64 	%rd15, [_Z14gpu_matrixmultPfS_S_iiii_param_2];
	mad.lo.s32 	%r94, %r35, %r4, %r3;
	cvta.to.global.u64 	%rd10, %rd15;
	mul.wide.s32 	%rd11, %r94, 4;
	add.s64 	%rd12, %rd10, %rd11;
	st.global.f32 	[%rd12], %f77;
$L__BB0_21:
	ret;

}


// ===== COMPILED SASS (sm_100) =====

	.target	sm_100

	.elftype	@"ET_EXEC"


//--------------------- .note.nv.tkinfo           --------------------------
	.section	.note.nv.tkinfo,"",@"SHT_NOTE"
	.sectionflags	@"SHF_NOTE_NV_TKINFO"
	.tkinfo
        /*0018*/ 	.word	0x00000002
        /*0030*/ 	.string	""
        /*0030*/ 	.string	"ptxas"
        /*0030*/ 	.string	"Cuda compilation tools, release 13.0, V13.0.88"
        /*0030*/ 	.string	"Build cuda_13.0.r13.0/compiler.36424714_0"
        /*0030*/ 	.string	"-arch sm_100 -m 64 "



//--------------------- .note.nv.cuinfo           --------------------------
	.section	.note.nv.cuinfo,"",@"SHT_NOTE"
	.sectionflags	@"SHF_NOTE_NV_CUINFO"
        /*0018*/ 	.short	0x0002
        /*001a*/ 	.short	0x0064
        /*001c*/ 	.short	0x0082
	.zero		2


//--------------------- .nv.info                  --------------------------
	.section	.nv.info,"",@"SHT_CUDA_INFO"
	.align	4


	//----- nvinfo : EIATTR_REGCOUNT
	.align		4
        /*0000*/ 	.byte	0x04, 0x2f
        /*0002*/ 	.short	(.L_1 - .L_0)
	.align		4
.L_0:
        /*0004*/ 	.word	index@(_Z14gpu_matrixmultPfS_S_iiii)
        /*0008*/ 	.word	0x0000001f


	//----- nvinfo : EIATTR_FRAME_SIZE
	.align		4
.L_1:
        /*000c*/ 	.byte	0x04, 0x11
        /*000e*/ 	.short	(.L_3 - .L_2)
	.align		4
.L_2:
        /*0010*/ 	.word	index@(_Z14gpu_matrixmultPfS_S_iiii)
        /*0014*/ 	.word	0x00000000


	//----- nvinfo : EIATTR_MIN_STACK_SIZE
	.align		4
.L_3:
        /*0018*/ 	.byte	0x04, 0x12
        /*001a*/ 	.short	(.L_5 - .L_4)
	.align		4
.L_4:
        /*001c*/ 	.word	index@(_Z14gpu_matrixmultPfS_S_iiii)
        /*0020*/ 	.word	0x00000000
.L_5:


//--------------------- .nv.compat                --------------------------
	.section	.nv.compat,"",@"SHT_CUDA_COMPAT_INFO"
	.align	4
        /*0000*/ 	.byte	0x02, 0x09, 0x00, 0x00, 0x02, 0x02, 0x01, 0x00, 0x02, 0x05, 0x05, 0x00, 0x03, 0x07, 0x01, 0x01
        /*0010*/ 	.byte	0x02, 0x03, 0x00, 0x00, 0x02, 0x06, 0x01, 0x00, 0x04, 0x0b, 0x08, 0x00, 0x09, 0x00, 0x00, 0x00
        /*0020*/ 	.byte	0x00, 0x00, 0x00, 0x00


//--------------------- .nv.info._Z14gpu_matrixmultPfS_S_iiii --------------------------
	.section	.nv.info._Z14gpu_matrixmultPfS_S_iiii,"",@"SHT_CUDA_INFO"
	.sectionflags	@""
	.align	4


	//----- nvinfo : EIATTR_CUDA_API_VERSION
	.align		4
        /*0000*/ 	.byte	0x04, 0x37
        /*0002*/ 	.short	(.L_7 - .L_6)
.L_6:
        /*0004*/ 	.word	0x00000082


	//----- nvinfo : EIATTR_KPARAM_INFO
	.align		4
.L_7:
        /*0008*/ 	.byte	0x04, 0x17
        /*000a*/ 	.short	(.L_9 - .L_8)
.L_8:
        /*000c*/ 	.word	0x00000000
        /*0010*/ 	.short	0x0006
        /*0012*/ 	.short	0x0024
        /*0014*/ 	.byte	0x00, 0xf0, 0x11, 0x00


	//----- nvinfo : EIATTR_KPARAM_INFO
	.align		4
.L_9:
        /*0018*/ 	.byte	0x04, 0x17
        /*001a*/ 	.short	(.L_11 - .L_10)
.L_10:
        /*001c*/ 	.word	0x00000000
        /*0020*/ 	.short	0x0005
        /*0022*/ 	.short	0x0020
        /*0024*/ 	.byte	0x00, 0xf0, 0x11, 0x00


	//----- nvinfo : EIATTR_KPARAM_INFO
	.align		4
.L_11:
        /*0028*/ 	.byte	0x04, 0x17
        /*002a*/ 	.short	(.L_13 - .L_12)
.L_12:
        /*002c*/ 	.word	0x00000000
        /*0030*/ 	.short	0x0004
        /*0032*/ 	.short	0x001c
        /*0034*/ 	.byte	0x00, 0xf0, 0x11, 0x00


	//----- nvinfo : EIATTR_KPARAM_INFO
	.align		4
.L_13:
        /*0038*/ 	.byte	0x04, 0x17
        /*003a*/ 	.short	(.L_15 - .L_14)
.L_14:
        /*003c*/ 	.word	0x00000000
        /*0040*/ 	.short	0x0003
        /*0042*/ 	.short	0x0018
        /*0044*/ 	.byte	0x00, 0xf0, 0x11, 0x00


	//----- nvinfo : EIATTR_KPARAM_INFO
	.align		4
.L_15:
        /*0048*/ 	.byte	0x04, 0x17
        /*004a*/ 	.short	(.L_17 - .L_16)
.L_16:
        /*004c*/ 	.word	0x00000000
        /*0050*/ 	.short	0x0002
        /*0052*/ 	.short	0x0010
        /*0054*/ 	.byte	0x00, 0xf5, 0x21, 0x00


	//----- nvinfo : EIATTR_KPARAM_INFO
	.align		4
.L_17:
        /*0058*/ 	.byte	0x04, 0x17
        /*005a*/ 	.short	(.L_19 - .L_18)
.L_18:
        /*005c*/ 	.word	0x00000000
        /*0060*/ 	.short	0x0001
        /*0062*/ 	.short	0x0008
        /*0064*/ 	.byte	0x00, 0xf5, 0x21, 0x00


	//----- nvinfo : EIATTR_KPARAM_INFO
	.align		4
.L_19:
        /*0068*/ 	.byte	0x04, 0x17
        /*006a*/ 	.short	(.L_21 - .L_20)
.L_20:
        /*006c*/ 	.word	0x00000000
        /*0070*/ 	.short	0x0000
        /*0072*/ 	.short	0x0000
        /*0074*/ 	.byte	0x00, 0xf5, 0x21, 0x00


	//----- nvinfo : EIATTR_SPARSE_MMA_MASK
	.align		4
.L_21:
        /*0078*/ 	.byte	0x03, 0x50
        /*007a*/ 	.short	0x0000


	//----- nvinfo : EIATTR_MAXREG_COUNT
	.align		4
        /*007c*/ 	.byte	0x03, 0x1b
        /*007e*/ 	.short	0x00ff


	//----- nvinfo : EIATTR_NUM_BARRIERS
	.align		4
        /*0080*/ 	.byte	0x02, 0x4c
        /*0082*/ 	.byte	0x01
	.zero		1


	//----- nvinfo : EIATTR_MERCURY_ISA_VERSION
	.align		4
        /*0084*/ 	.byte	0x03, 0x5f
        /*0086*/ 	.short	0x0101


	//----- nvinfo : EIATTR_VRC_CTA_INIT_COUNT
	.align		4
        /*0088*/ 	.byte	0x02, 0x4a
	.zero		1
	.zero		1


	//----- nvinfo : EIATTR_EXIT_INSTR_OFFSETS
	.align		4
        /*008c*/ 	.byte	0x04, 0x1c
        /*008e*/ 	.short	(.L_23 - .L_22)


	//   ....[0]....
.L_22:
        /*0090*/ 	.word	0x00000b70


	//   ....[1]....
        /*0094*/ 	.word	0x00000bc0


	//----- nvinfo : EIATTR_CBANK_PARAM_SIZE
	.align		4
.L_23:
        /*0098*/ 	.byte	0x03, 0x19
        /*009a*/ 	.short	0x0028


	//----- nvinfo : EIATTR_PARAM_CBANK
	.align		4
        /*009c*/ 	.byte	0x04, 0x0a
        /*009e*/ 	.short	(.L_25 - .L_24)
	.align		4
.L_24:
        /*00a0*/ 	.word	index@(.nv.constant0._Z14gpu_matrixmultPfS_S_iiii)
        /*00a4*/ 	.short	0x0380
        /*00a6*/ 	.short	0x0028


	//----- nvinfo : EIATTR_SW_WAR
	.align		4
.L_25:
        /*00a8*/ 	.byte	0x04, 0x36
        /*00aa*/ 	.short	(.L_27 - .L_26)
.L_26:
        /*00ac*/ 	.word	0x00000008
.L_27:


//--------------------- .nv.callgraph             --------------------------
	.section	.nv.callgraph,"",@"SHT_CUDA_CALLGRAPH"
	.align	4
	.sectionentsize	8
	.align		4
        /*0000*/ 	.word	0x00000000
	.align		4
        /*0004*/ 	.word	0xffffffff
	.align		4
        /*0008*/ 	.word	0x00000000
	.align		4
        /*000c*/ 	.word	0xfffffffe
	.align		4
        /*0010*/ 	.word	0x00000000
	.align		4
        /*0014*/ 	.word	0xfffffffd
	.align		4
        /*0018*/ 	.word	0x00000000
	.align		4
        /*001c*/ 	.word	0xfffffffc


//--------------------- .text._Z14gpu_matrixmultPfS_S_iiii --------------------------
	.section	.text._Z14gpu_matrixmultPfS_S_iiii,"ax",@progbits
	.align	128
        .global         _Z14gpu_matrixmultPfS_S_iiii
        .type           _Z14gpu_matrixmultPfS_S_iiii,@function
        .size           _Z14gpu_matrixmultPfS_S_iiii,(.L_x_8 - _Z14gpu_matrixmultPfS_S_iiii)
        .other          _Z14gpu_matrixmultPfS_S_iiii,@"STO_CUDA_ENTRY STV_DEFAULT"
_Z14gpu_matrixmultPfS_S_iiii:
.text._Z14gpu_matrixmultPfS_S_iiii:
[----:B------:R-:W-:Y:S08]  /*0000*/  LDC R1, c[0x0][0x37c] ;  /* 0x0000df00ff017b82 */ /* 0x000ff00000000800 */
[----:B------:R-:W0:Y:S01]  /*0010*/  LDC R13, c[0x0][0x3a4] ;  /* 0x0000e900ff0d7b82 */ /* 0x000e220000000800 */
[----:B------:R-:W1:Y:S01]  /*0020*/  S2R R6, SR_TID.Y ;  /* 0x0000000000067919 */ /* 0x000e620000002200 */
[----:B------:R-:W2:Y:S01]  /*0030*/  LDCU UR4, c[0x0][0x360] ;  /* 0x00006c00ff0477ac */ /* 0x000ea20008000800 */
[----:B------:R-:W-:Y:S01]  /*0040*/  MOV R18, RZ ;  /* 0x000000ff00127202 */ /* 0x000fe20000000f00 */
[----:B------:R-:W1:Y:S01]  /*0050*/  S2R R9, SR_CTAID.Y ;  /* 0x0000000000097919 */ /* 0x000e620000002600 */
[----:B------:R-:W1:Y:S03]  /*0060*/  LDCU UR5, c[0x0][0x364] ;  /* 0x00006c80ff0577ac */ /* 0x000e660008000800 */
[----:B------:R-:W3:Y:S01]  /*0070*/  LDC R10, c[0x0][0x39c] ;  /* 0x0000e700ff0a7b82 */ /* 0x000ee20000000800 */
[----:B------:R-:W4:Y:S01]  /*0080*/  LDCU.64 UR6, c[0x0][0x358] ;  /* 0x00006b00ff0677ac */ /* 0x000f220008000a00 */
[----:B0-----:R-:W-:-:S04]  /*0090*/  IABS R5, R13 ;  /* 0x0000000d00057213 */ /* 0x001fc80000000000 */
[----:B------:R-:W0:Y:S01]  /*00a0*/  I2F.RP R0, R5 ;  /* 0x0000000500007306 */ /* 0x000e220000209400 */
[----:B-1----:R-:W-:-:S07]  /*00b0*/  IMAD R9, R9, UR5, R6 ;  /* 0x0000000509097c24 */ /* 0x002fce000f8e0206 */
[----:B0-----:R-:W0:Y:S02]  /*00c0*/  MUFU.RCP R0, R0 ;  /* 0x0000000000007308 */ /* 0x001e240000001000 */
[----:B0-----:R-:W-:-:S06]  /*00d0*/  IADD3 R2, PT, PT, R0, 0xffffffe, RZ ;  /* 0x0ffffffe00027810 */ /* 0x001fcc0007ffe0ff */
[----:B------:R0:W1:Y:S02]  /*00e0*/  F2I.FTZ.U32.TRUNC.NTZ R3, R2 ;  /* 0x0000000200037305 */ /* 0x000064000021f000 */
[----:B0-----:R-:W-:Y:S02]  /*00f0*/  HFMA2 R2, -RZ, RZ, 0, 0 ;  /* 0x00000000ff027431 */ /* 0x001fe400000001ff */
[----:B-1----:R-:W-:-:S04]  /*0100*/  IMAD.MOV R4, RZ, RZ, -R3 ;  /* 0x000000ffff047224 */ /* 0x002fc800078e0a03 */
[----:B------:R-:W-:Y:S01]  /*0110*/  IMAD R7, R4, R5, RZ ;  /* 0x0000000504077224 */ /* 0x000fe200078e02ff */
[----:B---3--:R-:W-:-:S03]  /*0120*/  IABS R4, R10 ;  /* 0x0000000a00047213 */ /* 0x008fc60000000000 */
[----:B------:R-:W-:-:S06]  /*0130*/  IMAD.HI.U32 R3, R3, R7, R2 ;  /* 0x0000000703037227 */ /* 0x000fcc00078e0002 */
[----:B------:R-:W-:Y:S02]  /*0140*/  IMAD.HI.U32 R7, R3, R4, RZ ;  /* 0x0000000403077227 */ /* 0x000fe400078e00ff */
[----:B------:R-:W2:Y:S02]  /*0150*/  S2R R3, SR_CTAID.X ;  /* 0x0000000000037919 */ /* 0x000ea40000002500 */
[----:B------:R-:W-:-:S04]  /*0160*/  IMAD.MOV R0, RZ, RZ, -R7 ;  /* 0x000000ffff007224 */ /* 0x000fc800078e0a07 */
[C---:B------:R-:W-:Y:S02]  /*0170*/  IMAD R2, R5.reuse, R0, R4 ;  /* 0x0000000005027224 */ /* 0x040fe400078e0204 */
[----:B------:R-:W2:Y:S03]  /*0180*/  S2R R0, SR_TID.X ;  /* 0x0000000000007919 */ /* 0x000ea60000002100 */
[----:B------:R-:W-:-:S13]  /*0190*/  ISETP.GT.U32.AND P2, PT, R5, R2, PT ;  /* 0x000000020500720c */ /* 0x000fda0003f44070 */
[-C--:B------:R-:W-:Y:S01]  /*01a0*/  @!P2 IADD3 R2, PT, PT, R2, -R5.reuse, RZ ;  /* 0x800000050202a210 */ /* 0x080fe20007ffe0ff */
[----:B------:R-:W-:Y:S01]  /*01b0*/  @!P2 VIADD R7, R7, 0x1 ;  /* 0x000000010707a836 */ /* 0x000fe20000000000 */
[----:B------:R-:W-:Y:S02]  /*01c0*/  ISETP.NE.AND P2, PT, R13, RZ, PT ;  /* 0x000000ff0d00720c */ /* 0x000fe40003f45270 */
[----:B------:R-:W-:Y:S02]  /*01d0*/  ISETP.GE.U32.AND P0, PT, R2, R5, PT ;  /* 0x000000050200720c */ /* 0x000fe40003f06070 */
[----:B------:R-:W-:-:S04]  /*01e0*/  LOP3.LUT R2, R10, R13, RZ, 0x3c, !PT ;  /* 0x0000000d0a027212 */ /* 0x000fc800078e3cff */
[----:B------:R-:W-:Y:S01]  /*01f0*/  ISETP.GE.AND P1, PT, R2, RZ, PT ;  /* 0x000000ff0200720c */ /* 0x000fe20003f26270 */
[----:B--2---:R-:W-:-:S06]  /*0200*/  IMAD R8, R3, UR4, R0 ;  /* 0x0000000403087c24 */ /* 0x004fcc000f8e0200 */
[----:B------:R-:W-:-:S06]  /*0210*/  @P0 IADD3 R7, PT, PT, R7, 0x1, RZ ;  /* 0x0000000107070810 */ /* 0x000fcc0007ffe0ff */
[----:B------:R-:W-:Y:S01]  /*0220*/  @!P1 IMAD.MOV R7, RZ, RZ, -R7 ;  /* 0x000000ffff079224 */ /* 0x000fe200078e0a07 */
[----:B------:R-:W-:-:S04]  /*0230*/  @!P2 LOP3.LUT R7, RZ, R13, RZ, 0x33, !PT ;  /* 0x0000000dff07a212 */ /* 0x000fc800078e33ff */
[----:B------:R-:W-:-:S13]  /*0240*/  ISETP.GE.AND P0, PT, R7, 0x1, PT ;  /* 0x000000010700780c */ /* 0x000fda0003f06270 */
[----:B----4-:R-:W-:Y:S05]  /*0250*/  @!P0 BRA `(.L_x_0) ;  /* 0x0000000800348947 */ /* 0x010fea0003800000 */
[----:B------:R-:W0:Y:S01]  /*0260*/  S2UR UR5, SR_CgaCtaId ;  /* 0x00000000000579c3 */ /* 0x000e220000008800 */
[CC--:B------:R-:W-:Y:S01]  /*0270*/  IMAD R2, R13.reuse, R13.reuse, RZ ;  /* 0x0000000d0d027224 */ /* 0x0c0fe200078e02ff */
[----:B------:R-:W-:Y:S01]  /*0280*/  UMOV UR4, 0x400 ;  /* 0x0000040000047882 */ /* 0x000fe20000000000 */
[C---:B------:R-:W-:Y:S01]  /*0290*/  LOP3.LUT R12, R13.reuse, 0x7ffffff8, RZ, 0xc0, !PT ;  /* 0x7ffffff80d0c7812 */ /* 0x040fe200078ec0ff */
[----:B------:R-:W-:Y:S01]  /*02a0*/  IMAD R11, R6, R13, RZ ;  /* 0x0000000d060b7224 */ /* 0x000fe200078e02ff */
[C---:B------:R-:W-:Y:S01]  /*02b0*/  LOP3.LUT R20, R13.reuse, 0x7, RZ, 0xc0, !PT ;  /* 0x000000070d147812 */ /* 0x040fe200078ec0ff */
[----:B------:R-:W-:Y:S01]  /*02c0*/  IMAD.SHL.U32 R15, R2, 0x4, RZ ;  /* 0x00000004020f7824 */ /* 0x000fe200078e00ff */
[----:B------:R-:W-:Y:S01]  /*02d0*/  LOP3.LUT R13, R13, 0x3, RZ, 0xc0, !PT ;  /* 0x000000030d0d7812 */ /* 0x000fe200078ec0ff */
[----:B------:R-:W-:Y:S01]  /*02e0*/  IMAD R10, R9, R10, R0 ;  /* 0x0000000a090a7224 */ /* 0x000fe200078e0200 */
[----:B------:R-:W-:Y:S01]  /*02f0*/  IADD3 R14, PT, PT, -R12, RZ, RZ ;  /* 0x000000ff0c0e7210 */ /* 0x000fe20007ffe1ff */
[----:B------:R-:W-:Y:S01]  /*0300*/  IMAD.MOV.U32 R18, RZ, RZ, RZ ;  /* 0x000000ffff127224 */ /* 0x000fe200078e00ff */
[----:B------:R-:W-:Y:S01]  /*0310*/  LEA R16, R0, R15, 0x2 ;  /* 0x0000000f00107211 */ /* 0x000fe200078e10ff */
[----:B0-----:R-:W-:-:S03]  /*0320*/  ULEA UR5, UR5, UR4, 0x18 ;  /* 0x0000000405057291 */ /* 0x001fc6000f8ec0ff */
[----:B------:R-:W-:-:S03]  /*0330*/  UMOV UR4, URZ ;  /* 0x000000ff00047c82 */ /* 0x000fc60008000000 */
[----:B------:R-:W-:Y:S01]  /*0340*/  VIADD R15, R15, UR5 ;  /* 0x000000050f0f7c36 */ /* 0x000fe20008000000 */
[----:B------:R-:W-:-:S07]  /*0350*/  IADD3 R16, PT, PT, R16, UR5, RZ ;  /* 0x0000000510107c10 */ /* 0x000fce000fffe0ff */
.L_x_6:
[----:B0-----:R-:W0:Y:S01]  /*0360*/  LDC R17, c[0x0][0x3a4] ;  /* 0x0000e900ff117b82 */ /* 0x001e220000000800 */
[----:B------:R-:W1:Y:S01]  /*0370*/  LDCU.64 UR8, c[0x0][0x398] ;  /* 0x00007300ff0877ac */ /* 0x000e620008000a00 */
[----:B------:R-:W2:Y:S01]  /*0380*/  LDCU UR10, c[0x0][0x3a0] ;  /* 0x00007400ff0a77ac */ /* 0x000ea20008000800 */
[----:B-1----:R-:W-:Y:S01]  /*0390*/  ISETP.GE.AND P0, PT, R9, UR8, PT ;  /* 0x0000000809007c0c */ /* 0x002fe2000bf06270 */
[C---:B0-----:R-:W-:Y:S02]  /*03a0*/  IMAD R21, R17.reuse, UR4, R6 ;  /* 0x0000000411157c24 */ /* 0x041fe4000f8e0206 */
[----:B------:R-:W-:-:S03]  /*03b0*/  IMAD R2, R17, UR4, R0 ;  /* 0x0000000411027c24 */ /* 0x000fc6000f8e0200 */
[----:B------:R-:W-:Y:S02]  /*03c0*/  ISETP.GE.AND P1, PT, R21, UR9, PT ;  /* 0x0000000915007c0c */ /* 0x000fe4000bf26270 */
[----:B------:R-:W-:Y:S02]  /*03d0*/  ISETP.GE.OR P0, PT, R2, UR9, P0 ;  /* 0x0000000902007c0c */ /* 0x000fe40008706670 */
[----:B--2---:R-:W-:-:S11]  /*03e0*/  ISETP.GE.OR P1, PT, R8, UR10, P1 ;  /* 0x0000000a08007c0c */ /* 0x004fd60008f26670 */
[----:B------:R-:W0:Y:S01]  /*03f0*/  @!P0 LDC.64 R4, c[0x0][0x380] ;  /* 0x0000e000ff048b82 */ /* 0x000e220000000a00 */
[----:B------:R-:W-:Y:S02]  /*0400*/  @!P0 IMAD R19, R17, UR4, R10 ;  /* 0x0000000411138c24 */ /* 0x000fe4000f8e020a */
[----:B------:R-:W-:-:S05]  /*0410*/  @!P1 IMAD R21, R21, UR10, R8 ;  /* 0x0000000a15159c24 */ /* 0x000fca000f8e0208 */
[----:B------:R-:W1:Y:S01]  /*0420*/  @!P1 LDC.64 R2, c[0x0][0x388] ;  /* 0x0000e200ff029b82 */ /* 0x000e620000000a00 */
[----:B0-----:R-:W-:-:S04]  /*0430*/  @!P0 IMAD.WIDE R4, R19, 0x4, R4 ;  /* 0x0000000413048825 */ /* 0x001fc800078e0204 */
[----:B------:R-:W-:Y:S02]  /*0440*/  IMAD.MOV.U32 R19, RZ, RZ, RZ ;  /* 0x000000ffff137224 */ /* 0x000fe400078e00ff */
[----:B-1----:R-:W-:-:S04]  /*0450*/  @!P1 IMAD.WIDE R2, R21, 0x4, R2 ;  /* 0x0000000415029825 */ /* 0x002fc800078e0202 */
[----:B------:R-:W-:Y:S01]  /*0460*/  HFMA2 R21, -RZ, RZ, 0, 0 ;  /* 0x00000000ff157431 */ /* 0x000fe200000001ff */
[----:B------:R-:W2:Y:S05]  /*0470*/  @!P0 LDG.E R19, desc[UR6][R4.64] ;  /* 0x0000000604138981 */ /* 0x000eaa000c1e1900 */
[----:B------:R-:W3:Y:S01]  /*0480*/  @!P1 LDG.E R21, desc[UR6][R2.64] ;  /* 0x0000000602159981 */ /* 0x000ee2000c1e1900 */
[----:B------:R-:W-:Y:S01]  /*0490*/  IMAD.IADD R22, R11, 0x1, R0 ;  /* 0x000000010b167824 */ /* 0x000fe200078e0200 */
[----:B------:R-:W-:Y:S01]  /*04a0*/  ISETP.GE.AND P1, PT, R17, 0x1, PT ;  /* 0x000000011100780c */ /* 0x000fe20003f26270 */
[----:B------:R-:W-:-:S03]  /*04b0*/  UIADD3 UR4, UPT, UPT, UR4, 0x1, URZ ;  /* 0x0000000104047890 */ /* 0x000fc6000fffe0ff */
[C---:B------:R-:W-:Y:S02]  /*04c0*/  LEA R24, R22.reuse, UR5, 0x2 ;  /* 0x0000000516187c11 */ /* 0x040fe4000f8e10ff */
[----:B------:R-:W-:Y:S02]  /*04d0*/  LEA R22, R22, R15, 0x2 ;  /* 0x0000000f16167211 */ /* 0x000fe400078e10ff */
[----:B------:R-:W-:Y:S01]  /*04e0*/  ISETP.NE.AND P0, PT, R7, UR4, PT ;  /* 0x0000000407007c0c */ /* 0x000fe2000bf05270 */
[----:B--2---:R0:W-:Y:S04]  /*04f0*/  STS [R24], R19 ;  /* 0x0000001318007388 */ /* 0x0041e80000000800 */
[----:B---3--:R0:W-:Y:S01]  /*0500*/  STS [R22], R21 ;  /* 0x0000001516007388 */ /* 0x0081e20000000800 */
[----:B------:R-:W-:Y:S06]  /*0510*/  BAR.SYNC.DEFER_BLOCKING 0x0 ;  /* 0x0000000000007b1d */ /* 0x000fec0000010000 */
[----:B------:R-:W-:Y:S05]  /*0520*/  @!P1 BRA `(.L_x_1) ;  /* 0x0000000400789947 */ /* 0x000fea0003800000 */
[----:B------:R-:W-:Y:S01]  /*0530*/  ISETP.GE.U32.AND P1, PT, R17, 0x8, PT ;  /* 0x000000081100780c */ /* 0x000fe20003f26070 */
[----:B------:R-:W-:-:S12]  /*0540*/  IMAD.MOV.U32 R2, RZ, RZ, RZ ;  /* 0x000000ffff027224 */ /* 0x000fd800078e00ff */
[----:B------:R-:W-:Y:S05]  /*0550*/  @!P1 BRA `(.L_x_2) ;  /* 0x0000000000a49947 */ /* 0x000fea0003800000 */
[----:B------:R-:W-:Y:S01]  /*0560*/  LEA R4, R11, UR5, 0x2 ;  /* 0x000000050b047c11 */ /* 0x000fe2000f8e10ff */
[----:B------:R-:W-:Y:S01]  /*0570*/  IMAD.MOV.U32 R3, RZ, RZ, R14 ;  /* 0x000000ffff037224 */ /* 0x000fe200078e000e */
[----:B------:R-:W-:Y:S02]  /*0580*/  MOV R2, R16 ;  /* 0x0000001000027202 */ /* 0x000fe40000000f00 */
[----:B------:R-:W-:-:S07]  /*0590*/  IADD3 R4, PT, PT, R4, 0x10, RZ ;  /* 0x0000001004047810 */ /* 0x000fce0007ffe0ff */
.L_x_3:
[----:B0-----:R-:W-:Y:S01]  /*05a0*/  LDS R21, [R4+-0x10] ;  /* 0xfffff00004157984 */ /* 0x001fe20000000800 */
[----:B------:R-:W-:Y:S01]  /*05b0*/  IMAD R26, R17, 0x4, R2 ;  /* 0x00000004111a7824 */ /* 0x000fe200078e0202 */
[----:B------:R-:W-:Y:S02]  /*05c0*/  IADD3 R3, PT, PT, R3, 0x8, RZ ;  /* 0x0000000803037810 */ /* 0x000fe40007ffe0ff */
[----:B------:R0:W1:Y:S02]  /*05d0*/  LDS R23, [R2] ;  /* 0x0000000002177984 */ /* 0x0000640000000800 */
[----:B------:R-:W-:Y:S02]  /*05e0*/  LEA R28, R17, R26, 0x2 ;  /* 0x0000001a111c7211 */ /* 0x000fe400078e10ff */
[----:B------:R-:W-:Y:S01]  /*05f0*/  LDS R5, [R4+-0xc] ;  /* 0xfffff40004057984 */ /* 0x000fe20000000800 */
[----:B------:R-:W-:Y:S02]  /*0600*/  ISETP.NE.AND P1, PT, R3, RZ, PT ;  /* 0x000000ff0300720c */ /* 0x000fe40003f25270 */
[C---:B------:R-:W-:Y:S01]  /*0610*/  IMAD R25, R17.reuse, 0x4, R28 ;  /* 0x0000000411197824 */ /* 0x040fe200078e021c */
[----:B------:R-:W2:Y:S01]  /*0620*/  LDS R26, [R26] ;  /* 0x000000001a1a7984 */ /* 0x000ea20000000800 */
[----:B0-----:R-:W-:-:S03]  /*0630*/  IMAD R2, R17, 0x20, R2 ;  /* 0x0000002011027824 */ /* 0x001fc600078e0202 */
[----:B------:R0:W-:Y:S04]  /*0640*/  LDS R19, [R28] ;  /* 0x000000001c137984 */ /* 0x0001e80000000800 */
[----:B------:R-:W3:Y:S01]  /*0650*/  LDS R22, [R4+-0x8] ;  /* 0xfffff80004167984 */ /* 0x000ee20000000800 */
[----:B-1----:R-:W-:Y:S01]  /*0660*/  FFMA R24, R21, R23, R18 ;  /* 0x0000001715187223 */ /* 0x002fe20000000012 */
[C---:B------:R-:W-:Y:S02]  /*0670*/  LEA R23, R17.reuse, R25, 0x2 ;  /* 0x0000001911177211 */ /* 0x040fe400078e10ff */
[----:B------:R-:W-:Y:S04]  /*0680*/  LDS R18, [R4+-0x4] ;  /* 0xfffffc0004127984 */ /* 0x000fe80000000800 */
[----:B------:R-:W1:Y:S01]  /*0690*/  LDS R21, [R25] ;  /* 0x0000000019157984 */ /* 0x000e620000000800 */
[----:B------:R-:W-:-:S02]  /*06a0*/  IMAD R27, R17, 0x4, R23 ;  /* 0x00000004111b7824 */ /* 0x000fc400078e0217 */
[----:B--2---:R-:W-:Y:S02]  /*06b0*/  FFMA R5, R5, R26, R24 ;  /* 0x0000001a05057223 */ /* 0x004fe40000000018 */
[----:B------:R-:W-:Y:S01]  /*06c0*/  LDS R26, [R4+0x8] ;  /* 0x00000800041a7984 */ /* 0x000fe20000000800 */
[----:B0-----:R-:W-:-:S03]  /*06d0*/  LEA R28, R17, R27, 0x2 ;  /* 0x0000001b111c7211 */ /* 0x001fc600078e10ff */
[----:B------:R-:W-:Y:S01]  /*06e0*/  LDS R27, [R27] ;  /* 0x000000001b1b7984 */ /* 0x000fe20000000800 */
[----:B---3--:R-:W-:-:S03]  /*06f0*/  FFMA R19, R22, R19, R5 ;  /* 0x0000001316137223 */ /* 0x008fc60000000005 */
[----:B------:R-:W-:Y:S04]  /*0700*/  LDS R5, [R4] ;  /* 0x0000000004057984 */ /* 0x000fe80000000800 */
[----:B------:R-:W0:Y:S01]  /*0710*/  LDS R22, [R23] ;  /* 0x0000000017167984 */ /* 0x000e220000000800 */
[----:B-1----:R-:W-:Y:S01]  /*0720*/  FFMA R24, R18, R21, R19 ;  /* 0x0000001512187223 */ /* 0x002fe20000000013 */
[----:B------:R-:W-:Y:S02]  /*0730*/  IMAD R21, R17, 0x4, R28 ;  /* 0x0000000411157824 */ /* 0x000fe400078e021c */
[----:B------:R-:W1:Y:S04]  /*0740*/  LDS R18, [R4+0x4] ;  /* 0x0000040004127984 */ /* 0x000e680000000800 */
[----:B------:R-:W2:Y:S04]  /*0750*/  LDS R28, [R28] ;  /* 0x000000001c1c7984 */ /* 0x000ea80000000800 */
[----:B------:R-:W-:Y:S04]  /*0760*/  LDS R21, [R21] ;  /* 0x0000000015157984 */ /* 0x000fe80000000800 */
[----:B------:R3:W4:Y:S01]  /*0770*/  LDS R19, [R4+0xc] ;  /* 0x00000c0004137984 */ /* 0x0007220000000800 */
[----:B0-----:R-:W-:Y:S01]  /*0780*/  FFMA R5, R5, R22, R24 ;  /* 0x0000001605057223 */ /* 0x001fe20000000018 */
[----:B---3--:R-:W-:-:S03]  /*0790*/  IADD3 R4, PT, PT, R4, 0x20, RZ ;  /* 0x0000002004047810 */ /* 0x008fc60007ffe0ff */
[----:B-1----:R-:W-:-:S04]  /*07a0*/  FFMA R5, R18, R27, R5 ;  /* 0x0000001b12057223 */ /* 0x002fc80000000005 */
[----:B--2---:R-:W-:-:S04]  /*07b0*/  FFMA R5, R26, R28, R5 ;  /* 0x0000001c1a057223 */ /* 0x004fc80000000005 */
[----:B----4-:R-:W-:Y:S01]  /*07c0*/  FFMA R18, R19, R21, R5 ;  /* 0x0000001513127223 */ /* 0x010fe20000000005 */
[----:B------:R-:W-:Y:S06]  /*07d0*/  @P1 BRA `(.L_x_3) ;  /* 0xfffffffc00701947 */ /* 0x000fec000383ffff */
[----:B------:R-:W-:-:S07]  /*07e0*/  IMAD.MOV.U32 R2, RZ, RZ, R12 ;  /* 0x000000ffff027224 */ /* 0x000fce00078e000c */
.L_x_2:
[----:B------:R-:W-:-:S13]  /*07f0*/  ISETP.NE.AND P1, PT, R20, RZ, PT ;  /* 0x000000ff1400720c */ /* 0x000fda0003f25270 */
[----:B------:R-:W-:Y:S05]  /*0800*/  @!P1 BRA `(.L_x_1) ;  /* 0x0000000000c09947 */ /* 0x000fea0003800000 */
[----:B------:R-:W-:Y:S02]  /*0810*/  IADD3 R3, PT, PT, R20, -0x1, RZ ;  /* 0xffffffff14037810 */ /* 0x000fe40007ffe0ff */
[----:B------:R-:W-:Y:S02]  /*0820*/  ISETP.NE.AND P2, PT, R13, RZ, PT ;  /* 0x000000ff0d00720c */ /* 0x000fe40003f45270 */
[----:B------:R-:W-:-:S13]  /*0830*/  ISETP.GE.U32.AND P1, PT, R3, 0x3, PT ;  /* 0x000000030300780c */ /* 0x000fda0003f26070 */
[----:B------:R-:W-:Y:S05]  /*0840*/  @!P1 BRA `(.L_x_4) ;  /* 0x0000000000509947 */ /* 0x000fea0003800000 */
[C---:B------:R-:W-:Y:S02]  /*0850*/  IMAD R4, R2.reuse, R17, R0 ;  /* 0x0000001102047224 */ /* 0x040fe400078e0200 */
[----:B------:R-:W-:Y:S01]  /*0860*/  IMAD.IADD R3, R11, 0x1, R2 ;  /* 0x000000010b037824 */ /* 0x000fe200078e0202 */
[----:B------:R-:W-:Y:S02]  /*0870*/  IADD3 R2, PT, PT, R2, 0x4, RZ ;  /* 0x0000000402027810 */ /* 0x000fe40007ffe0ff */
[----:B------:R-:W-:Y:S02]  /*0880*/  LEA R4, R4, R15, 0x2 ;  /* 0x0000000f04047211 */ /* 0x000fe400078e10ff */
[----:B------:R-:W-:-:S03]  /*0890*/  LEA R3, R3, UR5, 0x2 ;  /* 0x0000000503037c11 */ /* 0x000fc6000f8e10ff */
[C---:B0-----:R-:W-:Y:S01]  /*08a0*/  IMAD R24, R17.reuse, 0x4, R4 ;  /* 0x0000000411187824 */ /* 0x041fe200078e0204 */
[----:B------:R-:W-:Y:S04]  /*08b0*/  LDS R19, [R4] ;  /* 0x0000000004137984 */ /* 0x000fe80000000800 */
[----:B------:R-:W0:Y:S01]  /*08c0*/  LDS R5, [R3] ;  /* 0x0000000003057984 */ /* 0x000e220000000800 */
[----:B------:R-:W-:-:S03]  /*08d0*/  LEA R28, R17, R24, 0x2 ;  /* 0x00000018111c7211 */ /* 0x000fc600078e10ff */
[----:B------:R-:W-:Y:S02]  /*08e0*/  LDS R22, [R3+0x4] ;  /* 0x0000040003167984 */ /* 0x000fe40000000800 */
[----:B------:R-:W-:Y:S02]  /*08f0*/  IMAD R23, R17, 0x4, R28 ;  /* 0x0000000411177824 */ /* 0x000fe400078e021c */
[----:B------:R-:W1:Y:S04]  /*0900*/  LDS R24, [R24] ;  /* 0x0000000018187984 */ /* 0x000e680000000800 */
[----:B------:R-:W-:Y:S04]  /*0910*/  LDS R26, [R3+0x8] ;  /* 0x00000800031a7984 */ /* 0x000fe80000000800 */
[----:B------:R-:W2:Y:S04]  /*0920*/  LDS R28, [R28] ;  /* 0x000000001c1c7984 */ /* 0x000ea80000000800 */
[----:B------:R-:W-:Y:S04]  /*0930*/  LDS R21, [R3+0xc] ;  /* 0x00000c0003157984 */ /* 0x000fe80000000800 */
[----:B------:R-:W3:Y:S01]  /*0940*/  LDS R23, [R23] ;  /* 0x0000000017177984 */ /* 0x000ee20000000800 */
[----:B0-----:R-:W-:-:S04]  /*0950*/  FFMA R5, R5, R19, R18 ;  /* 0x0000001305057223 */ /* 0x001fc80000000012 */
[----:B-1----:R-:W-:-:S04]  /*0960*/  FFMA R5, R22, R24, R5 ;  /* 0x0000001816057223 */ /* 0x002fc80000000005 */
[----:B--2---:R-:W-:-:S04]  /*0970*/  FFMA R5, R26, R28, R5 ;  /* 0x0000001c1a057223 */ /* 0x004fc80000000005 */
[----:B---3--:R-:W-:-:S07]  /*0980*/  FFMA R18, R21, R23, R5 ;  /* 0x0000001715127223 */ /* 0x008fce0000000005 */
.L_x_4:
[----:B------:R-:W-:Y:S05]  /*0990*/  @!P2 BRA `(.L_x_1) ;  /* 0x00000000005ca947 */ /* 0x000fea0003800000 */
[----:B------:R-:W-:Y:S02]  /*09a0*/  ISETP.NE.AND P1, PT, R13, 0x1, PT ;  /* 0x000000010d00780c */ /* 0x000fe40003f25270 */
[----:B------:R-:W-:-:S11]  /*09b0*/  LOP3.LUT P2, RZ, R17, 0x1, RZ, 0xc0, !PT ;  /* 0x0000000111ff7812 */ /* 0x000fd6000784c0ff */
[----:B------:R-:W-:Y:S05]  /*09c0*/  @!P1 BRA `(.L_x_5) ;  /* 0x0000000000309947 */ /* 0x000fea0003800000 */
[C---:B------:R-:W-:Y:S02]  /*09d0*/  IMAD R4, R2.reuse, R17, R0 ;  /* 0x0000001102047224 */ /* 0x040fe400078e0200 */
[----:B------:R-:W-:Y:S02]  /*09e0*/  IMAD.IADD R3, R11, 0x1, R2 ;  /* 0x000000010b037824 */ /* 0x000fe400078e0202 */
[----:B------:R-:W-:Y:S01]  /*09f0*/  VIADD R2, R2, 0x2 ;  /* 0x0000000202027836 */ /* 0x000fe20000000000 */
[----:B------:R-:W-:Y:S02]  /*0a00*/  LEA R4, R4, R15, 0x2 ;  /* 0x0000000f04047211 */ /* 0x000fe400078e10ff */
[----:B------:R-:W-:Y:S02]  /*0a10*/  LEA R3, R3, UR5, 0x2 ;  /* 0x0000000503037c11 */ /* 0x000fe4000f8e10ff */
[----:B0-----:R-:W-:Y:S01]  /*0a20*/  LEA R21, R17, R4, 0x2 ;  /* 0x0000000411157211 */ /* 0x001fe200078e10ff */
[----:B------:R-:W-:Y:S04]  /*0a30*/  LDS R19, [R4] ;  /* 0x0000000004137984 */ /* 0x000fe80000000800 */
[----:B------:R-:W0:Y:S04]  /*0a40*/  LDS R5, [R3] ;  /* 0x0000000003057984 */ /* 0x000e280000000800 */
[----:B------:R-:W-:Y:S04]  /*0a50*/  LDS R22, [R3+0x4] ;  /* 0x0000040003167984 */ /* 0x000fe80000000800 */
[----:B------:R-:W1:Y:S01]  /*0a60*/  LDS R21, [R21] ;  /* 0x0000000015157984 */ /* 0x000e620000000800 */
[----:B0-----:R-:W-:-:S04]  /*0a70*/  FFMA R5, R5, R19, R18 ;  /* 0x0000001305057223 */ /* 0x001fc80000000012 */
[----:B-1----:R-:W-:-:S07]  /*0a80*/  FFMA R18, R22, R21, R5 ;  /* 0x0000001516127223 */ /* 0x002fce0000000005 */
.L_x_5:
[----:B------:R-:W-:Y:S05]  /*0a90*/  @!P2 BRA `(.L_x_1) ;  /* 0x00000000001ca947 */ /* 0x000fea0003800000 */
[----:B------:R-:W-:Y:S01]  /*0aa0*/  IMAD R4, R2, R17, R0 ;  /* 0x0000001102047224 */ /* 0x000fe200078e0200 */
[----:B------:R-:W-:-:S04]  /*0ab0*/  IADD3 R2, PT, PT, R11, R2, RZ ;  /* 0x000000020b027210 */ /* 0x000fc80007ffe0ff */
[----:B------:R-:W-:Y:S02]  /*0ac0*/  LEA R4, R4, R15, 0x2 ;  /* 0x0000000f04047211 */ /* 0x000fe400078e10ff */
[----:B------:R-:W-:-:S04]  /*0ad0*/  LEA R2, R2, UR5, 0x2 ;  /* 0x0000000502027c11 */ /* 0x000fc8000f8e10ff */
[----:B------:R-:W-:Y:S04]  /*0ae0*/  LDS R4, [R4] ;  /* 0x0000000004047984 */ /* 0x000fe80000000800 */
[----:B------:R-:W1:Y:S02]  /*0af0*/  LDS R3, [R2] ;  /* 0x0000000002037984 */ /* 0x000e640000000800 */
[----:B-1----:R-:W-:-:S07]  /*0b00*/  FFMA R18, R3, R4, R18 ;  /* 0x0000000403127223 */ /* 0x002fce0000000012 */
.L_x_1:
[----:B------:R-:W-:Y:S06]  /*0b10*/  BAR.SYNC.DEFER_BLOCKING 0x0 ;  /* 0x0000000000007b1d */ /* 0x000fec0000010000 */
[----:B------:R-:W-:Y:S05]  /*0b20*/  @P0 BRA `(.L_x_6) ;  /* 0xfffffff8000c0947 */ /* 0x000fea000383ffff */
.L_x_0:
[----:B------:R-:W1:Y:S01]  /*0b30*/  LDCU UR4, c[0x0][0x398] ;  /* 0x00007300ff0477ac */ /* 0x000e620008000800 */
[----:B------:R-:W2:Y:S01]  /*0b40*/  LDCU UR5, c[0x0][0x3a0] ;  /* 0x00007400ff0577ac */ /* 0x000ea20008000800 */
[----:B-1----:R-:W-:-:S04]  /*0b50*/  ISETP.GE.AND P0, PT, R9, UR4, PT ;  /* 0x0000000409007c0c */ /* 0x002fc8000bf06270 */
[----:B--2---:R-:W-:-:S13]  /*0b60*/  ISETP.GE.OR P0, PT, R8, UR5, P0 ;  /* 0x0000000508007c0c */ /* 0x004fda0008706670 */
[----:B------:R-:W-:Y:S05]  /*0b70*/  @P0 EXIT ;  /* 0x000000000000094d */ /* 0x000fea0003800000 */
[----:B------:R-:W1:Y:S01]  /*0b80*/  LDC.64 R2, c[0x0][0x390] ;  /* 0x0000e400ff027b82 */ /* 0x000e620000000a00 */
[----:B------:R-:W-:-:S04]  /*0b90*/  IMAD R9, R9, UR5, R8 ;  /* 0x0000000509097c24 */ /* 0x000fc8000f8e0208 */
[----:B-1----:R-:W-:-:S05]  /*0ba0*/  IMAD.WIDE R2, R9, 0x4, R2 ;  /* 0x0000000409027825 */ /* 0x002fca00078e0202 */
[----:B------:R-:W-:Y:S01]  /*0bb0*/  STG.E desc[UR6][R2.64], R18 ;  /* 0x0000001202007986 */ /* 0x000fe2000c101906 */
[----:B------:R-:W-:Y:S05]  /*0bc0*/  EXIT ;  /* 0x000000000000794d */ /* 0x000fea0003800000 */
.L_x_7:
[----:B------:R-:W-:-:S00]  /*0bd0*/  BRA `(.L_x_7) ;  /* 0xfffffffc00fc7947 */ /* 0x000fc0000383ffff */
[----:B------:R-:W-:-:S00]  /*0be0*/  NOP ;  /* 0x0000000000007918 */ /* 0x000fc00000000000 */
        /* <DEDUP_REMOVED lines=9> */
.L_x_8:


//--------------------- .nv.shared._Z14gpu_matrixmultPfS_S_iiii --------------------------
	.section	.nv.shared._Z14gpu_matrixmultPfS_S_iiii,"aw",@nobits
	.sectionflags	@""
	.align	16
	.zero		1024


//--------------------- .nv.shared.reserved.0     --------------------------
	.section	.nv.shared.reserved.0,"aw",@nobits
	.weak		__nv_reservedSMEM_offset_0_alias
	.size		__nv_reservedSMEM_offset_0_alias, 0, 64
	.other		__nv_reservedSMEM_offset_0_alias,@"STO_CUDA_RESERVED_SHARED STV_DEFAULT"
__nv_reservedSMEM_offset_0_alias:
	.zero		0
	.zero		64


//--------------------- .nv.constant0._Z14gpu_matrixmultPfS_S_iiii --------------------------
	.section	.nv.constant0._Z14gpu_matrixmultPfS_S_iiii,"a",@progbits
	.sectionflags	@""
	.align	4
.nv.constant0._Z14gpu_matrixmultPfS_S_iiii:
	.zero		936


//--------------------- SYMBOLS --------------------------

	.type		.nv.reservedSmem.offset0,@object
	.size		.nv.reservedSmem.offset0,0x4
	.type		.nv.reservedSmem.cap,@object
	.size		.nv.reservedSmem.cap,0x4
